//
// Generated by NVIDIA NVVM Compiler
//
// Compiler Build ID: CL-36424714
// Cuda compilation tools, release 13.0, V13.0.88
// Based on NVVM 20.0.0
//

.version 9.0
.target sm_100
.address_size 64

	// .globl	_Z24matrixMultiply_Tiled_GPUILi16EEvPKfS1_Pfiii
.extern .shared .align 16 .b8 shared_mem[];

.visible .entry _Z24matrixMultiply_Tiled_GPUILi16EEvPKfS1_Pfiii(
	.param .u64 .ptr .align 1 _Z24matrixMultiply_Tiled_GPUILi16EEvPKfS1_Pfiii_param_0,
	.param .u64 .ptr .align 1 _Z24matrixMultiply_Tiled_GPUILi16EEvPKfS1_Pfiii_param_1,
	.param .u64 .ptr .align 1 _Z24matrixMultiply_Tiled_GPUILi16EEvPKfS1_Pfiii_param_2,
	.param .u32 _Z24matrixMultiply_Tiled_GPUILi16EEvPKfS1_Pfiii_param_3,
	.param .u32 _Z24matrixMultiply_Tiled_GPUILi16EEvPKfS1_Pfiii_param_4,
	.param .u32 _Z24matrixMultiply_Tiled_GPUILi16EEvPKfS1_Pfiii_param_5
)
{
	.reg .pred 	%p<12>;
	.reg .b32 	%r<45>;
	.reg .b32 	%f<63>;
	.reg .b64 	%rd<13>;

	ld.param.u64 	%rd3, [_Z24matrixMultiply_Tiled_GPUILi16EEvPKfS1_Pfiii_param_0];
	ld.param.u64 	%rd4, [_Z24matrixMultiply_Tiled_GPUILi16EEvPKfS1_Pfiii_param_1];
	ld.param.u64 	%rd5, [_Z24matrixMultiply_Tiled_GPUILi16EEvPKfS1_Pfiii_param_2];
	ld.param.u32 	%r23, [_Z24matrixMultiply_Tiled_GPUILi16EEvPKfS1_Pfiii_param_3];
	ld.param.u32 	%r24, [_Z24matrixMultiply_Tiled_GPUILi16EEvPKfS1_Pfiii_param_4];
	ld.param.u32 	%r25, [_Z24matrixMultiply_Tiled_GPUILi16EEvPKfS1_Pfiii_param_5];
	mov.u32 	%r26, %ctaid.x;
	mov.u32 	%r27, %ctaid.y;
	mov.u32 	%r40, %tid.x;
	mov.u32 	%r42, %tid.y;
	shl.b32 	%r28, %r27, 4;
	add.s32 	%r3, %r28, %r42;
	shl.b32 	%r4, %r26, 4;
	add.s32 	%r5, %r4, %r40;
	setp.lt.s32 	%p1, %r24, 1;
	mov.f32 	%f62, 0f00000000;
	@%p1 bra 	$L__BB0_7;
	add.s32 	%r29, %r24, 15;
	shr.u32 	%r30, %r29, 4;
	shl.b32 	%r31, %r42, 4;
	add.s32 	%r32, %r31, %r40;
	shl.b32 	%r33, %r32, 2;
	mov.u32 	%r34, shared_mem;
	add.s32 	%r6, %r34, %r33;
	shl.b32 	%r35, %r42, 6;
	add.s32 	%r7, %r34, %r35;
	shl.b32 	%r36, %r40, 2;
	add.s32 	%r37, %r34, %r36;
	add.s32 	%r8, %r37, 1024;
	neg.s32 	%r44, %r30;
	mad.lo.s32 	%r38, %r42, %r25, %r40;
	add.s32 	%r43, %r38, %r4;
	shl.b32 	%r11, %r25, 4;
	mad.lo.s32 	%r41, %r24, %r3, %r40;
	cvta.to.global.u64 	%rd1, %rd3;
	cvta.to.global.u64 	%rd2, %rd4;
	mov.f32 	%f62, 0f00000000;
$L__BB0_2:
	setp.ge.s32 	%p2, %r3, %r23;
	setp.ge.s32 	%p3, %r40, %r24;
	mov.f32 	%f60, 0f00000000;
	or.pred  	%p4, %p2, %p3;
	@%p4 bra 	$L__BB0_4;
	mul.wide.u32 	%rd6, %r41, 4;
	add.s64 	%rd7, %rd1, %rd6;
	ld.global.f32 	%f60, [%rd7];
$L__BB0_4:
	setp.ge.s32 	%p5, %r5, %r25;
	st.shared.f32 	[%r6], %f60;
	setp.ge.s32 	%p6, %r42, %r24;
	mov.f32 	%f61, 0f00000000;
	or.pred  	%p7, %p6, %p5;
	@%p7 bra 	$L__BB0_6;
	mul.wide.s32 	%rd8, %r43, 4;
	add.s64 	%rd9, %rd2, %rd8;
	ld.global.f32 	%f61, [%rd9];
$L__BB0_6:
	st.shared.f32 	[%r6+1024], %f61;
	bar.sync 	0;
	ld.shared.v4.f32 	{%f12, %f13, %f14, %f15}, [%r7];
	ld.shared.f32 	%f16, [%r8];
	fma.rn.f32 	%f17, %f12, %f16, %f62;
	ld.shared.f32 	%f18, [%r8+64];
	fma.rn.f32 	%f19, %f13, %f18, %f17;
	ld.shared.f32 	%f20, [%r8+128];
	fma.rn.f32 	%f21, %f14, %f20, %f19;
	ld.shared.f32 	%f22, [%r8+192];
	fma.rn.f32 	%f23, %f15, %f22, %f21;
	ld.shared.v4.f32 	{%f24, %f25, %f26, %f27}, [%r7+16];
	ld.shared.f32 	%f28, [%r8+256];
	fma.rn.f32 	%f29, %f24, %f28, %f23;
	ld.shared.f32 	%f30, [%r8+320];
	fma.rn.f32 	%f31, %f25, %f30, %f29;
	ld.shared.f32 	%f32, [%r8+384];
	fma.rn.f32 	%f33, %f26, %f32, %f31;
	ld.shared.f32 	%f34, [%r8+448];
	fma.rn.f32 	%f35, %f27, %f34, %f33;
	ld.shared.v4.f32 	{%f36, %f37, %f38, %f39}, [%r7+32];
	ld.shared.f32 	%f40, [%r8+512];
	fma.rn.f32 	%f41, %f36, %f40, %f35;
	ld.shared.f32 	%f42, [%r8+576];
	fma.rn.f32 	%f43, %f37, %f42, %f41;
	ld.shared.f32 	%f44, [%r8+640];
	fma.rn.f32 	%f45, %f38, %f44, %f43;
	ld.shared.f32 	%f46, [%r8+704];
	fma.rn.f32 	%f47, %f39, %f46, %f45;
	ld.shared.v4.f32 	{%f48, %f49, %f50, %f51}, [%r7+48];
	ld.shared.f32 	%f52, [%r8+768];
	fma.rn.f32 	%f53, %f48, %f52, %f47;
	ld.shared.f32 	%f54, [%r8+832];
	fma.rn.f32 	%f55, %f49, %f54, %f53;
	ld.shared.f32 	%f56, [%r8+896];
	fma.rn.f32 	%f57, %f50, %f56, %f55;
	ld.shared.f32 	%f58, [%r8+960];
	fma.rn.f32 	%f62, %f51, %f58, %f57;
	bar.sync 	0;
	add.s32 	%r44, %r44, 1;
	setp.ne.s32 	%p8, %r44, 0;
	add.s32 	%r43, %r43, %r11;
	add.s32 	%r42, %r42, 16;
	add.s32 	%r41, %r41, 16;
	add.s32 	%r40, %r40, 16;
	@%p8 bra 	$L__BB0_2;
$L__BB0_7:
	setp.ge.s32 	%p9, %r3, %r23;
	setp.ge.s32 	%p10, %r5, %r25;
	or.pred  	%p11, %p9, %p10;
	@%p11 bra 	$L__BB0_9;
	mad.lo.s32 	%r39, %r25, %r3, %r5;
	cvta.to.global.u64 	%rd10, %rd5;
	mul.wide.u32 	%rd11, %r39, 4;
	add.s64 	%rd12, %rd10, %rd11;
	st.global.f32 	[%rd12], %f62;
$L__BB0_9:
	ret;

}


// ===== COMPILED SASS (sm_100) =====

	.target	sm_100

	.elftype	@"ET_EXEC"


//--------------------- .note.nv.tkinfo           --------------------------
	.section	.note.nv.tkinfo,"",@"SHT_NOTE"
	.sectionflags	@"SHF_NOTE_NV_TKINFO"
	.tkinfo
        /*0018*/ 	.word	0x00000002
        /*0030*/ 	.string	""
        /*0030*/ 	.string	"ptxas"
        /*0030*/ 	.string	"Cuda compilation tools, release 13.0, V13.0.88"
        /*0030*/ 	.string	"Build cuda_13.0.r13.0/compiler.36424714_0"
        /*0030*/ 	.string	"-arch sm_100 -m 64 "



//--------------------- .note.nv.cuinfo           --------------------------
	.section	.note.nv.cuinfo,"",@"SHT_NOTE"
	.sectionflags	@"SHF_NOTE_NV_CUINFO"
        /*0018*/ 	.short	0x0002
        /*001a*/ 	.short	0x0064
        /*001c*/ 	.short	0x0082
	.zero		2


//--------------------- .nv.info                  --------------------------
	.section	.nv.info,"",@"SHT_CUDA_INFO"
	.align	4


	//----- nvinfo : EIATTR_REGCOUNT
	.align		4
        /*0000*/ 	.byte	0x04, 0x2f
        /*0002*/ 	.short	(.L_1 - .L_0)
	.align		4
.L_0:
        /*0004*/ 	.word	index@(_Z24matrixMultiply_Tiled_GPUILi16EEvPKfS1_Pfiii)
        /*0008*/ 	.word	0x00000020


	//----- nvinfo : EIATTR_FRAME_SIZE
	.align		4
.L_1:
        /*000c*/ 	.byte	0x04, 0x11
        /*000e*/ 	.short	(.L_3 - .L_2)
	.align		4
.L_2:
        /*0010*/ 	.word	index@(_Z24matrixMultiply_Tiled_GPUILi16EEvPKfS1_Pfiii)
        /*0014*/ 	.word	0x00000000


	//----- nvinfo : EIATTR_MIN_STACK_SIZE
	.align		4
.L_3:
        /*0018*/ 	.byte	0x04, 0x12
        /*001a*/ 	.short	(.L_5 - .L_4)
	.align		4
.L_4:
        /*001c*/ 	.word	index@(_Z24matrixMultiply_Tiled_GPUILi16EEvPKfS1_Pfiii)
        /*0020*/ 	.word	0x00000000
.L_5:


//--------------------- .nv.compat                --------------------------
	.section	.nv.compat,"",@"SHT_CUDA_COMPAT_INFO"
	.align	4
        /*0000*/ 	.byte	0x02, 0x09, 0x00, 0x00, 0x02, 0x02, 0x01, 0x00, 0x02, 0x05, 0x05, 0x00, 0x03, 0x07, 0x01, 0x01
        /*0010*/ 	.byte	0x02, 0x03, 0x00, 0x00, 0x02, 0x06, 0x01, 0x00, 0x04, 0x0b, 0x08, 0x00, 0x09, 0x00, 0x00, 0x00
        /*0020*/ 	.byte	0x00, 0x00, 0x00, 0x00


//--------------------- .nv.info._Z24matrixMultiply_Tiled_GPUILi16EEvPKfS1_Pfiii --------------------------
	.section	.nv.info._Z24matrixMultiply_Tiled_GPUILi16EEvPKfS1_Pfiii,"",@"SHT_CUDA_INFO"
	.sectionflags	@""
	.align	4


	//----- nvinfo : EIATTR_CUDA_API_VERSION
	.align		4
        /*0000*/ 	.byte	0x04, 0x37
        /*0002*/ 	.short	(.L_7 - .L_6)
.L_6:
        /*0004*/ 	.word	0x00000082


	//----- nvinfo : EIATTR_KPARAM_INFO
	.align		4
.L_7:
        /*0008*/ 	.byte	0x04, 0x17
        /*000a*/ 	.short	(.L_9 - .L_8)
.L_8:
        /*000c*/ 	.word	0x00000000
        /*0010*/ 	.short	0x0005
        /*0012*/ 	.short	0x0020
        /*0014*/ 	.byte	0x00, 0xf0, 0x11, 0x00


	//----- nvinfo : EIATTR_KPARAM_INFO
	.align		4
.L_9:
        /*0018*/ 	.byte	0x04, 0x17
        /*001a*/ 	.short	(.L_11 - .L_10)
.L_10:
        /*001c*/ 	.word	0x00000000
        /*0020*/ 	.short	0x0004
        /*0022*/ 	.short	0x001c
        /*0024*/ 	.byte	0x00, 0xf0, 0x11, 0x00


	//----- nvinfo : EIATTR_KPARAM_INFO
	.align		4
.L_11:
        /*0028*/ 	.byte	0x04, 0x17
        /*002a*/ 	.short	(.L_13 - .L_12)
.L_12:
        /*002c*/ 	.word	0x00000000
        /*0030*/ 	.short	0x0003
        /*0032*/ 	.short	0x0018
        /*0034*/ 	.byte	0x00, 0xf0, 0x11, 0x00


	//----- nvinfo : EIATTR_KPARAM_INFO
	.align		4
.L_13:
        /*0038*/ 	.byte	0x04, 0x17
        /*003a*/ 	.short	(.L_15 - .L_14)
.L_14:
        /*003c*/ 	.word	0x00000000
        /*0040*/ 	.short	0x0002
        /*0042*/ 	.short	0x0010
        /*0044*/ 	.byte	0x00, 0xf5, 0x21, 0x00


	//----- nvinfo : EIATTR_KPARAM_INFO
	.align		4
.L_15:
        /*0048*/ 	.byte	0x04, 0x17
        /*004a*/ 	.short	(.L_17 - .L_16)
.L_16:
        /*004c*/ 	.word	0x00000000
        /*0050*/ 	.short	0x0001
        /*0052*/ 	.short	0x0008
        /*0054*/ 	.byte	0x00, 0xf5, 0x21, 0x00


	//----- nvinfo : EIATTR_KPARAM_INFO
	.align		4
.L_17:
        /*0058*/ 	.byte	0x04, 0x17
        /*005a*/ 	.short	(.L_19 - .L_18)
.L_18:
        /*005c*/ 	.word	0x00000000
        /*0060*/ 	.short	0x0000
        /*0062*/ 	.short	0x0000
        /*0064*/ 	.byte	0x00, 0xf5, 0x21, 0x00


	//----- nvinfo : EIATTR_SPARSE_MMA_MASK
	.align		4
.L_19:
        /*0068*/ 	.byte	0x03, 0x50
        /*006a*/ 	.short	0x0000


	//----- nvinfo : EIATTR_MAXREG_COUNT
	.align		4
        /*006c*/ 	.byte	0x03, 0x1b
        /*006e*/ 	.short	0x00ff


	//----- nvinfo : EIATTR_NUM_BARRIERS
	.align		4
        /*0070*/ 	.byte	0x02, 0x4c
        /*0072*/ 	.byte	0x01
	.zero		1


	//----- nvinfo : EIATTR_MERCURY_ISA_VERSION
	.align		4
        /*0074*/ 	.byte	0x03, 0x5f
        /*0076*/ 	.short	0x0101


	//----- nvinfo : EIATTR_VRC_CTA_INIT_COUNT
	.align		4
        /*0078*/ 	.byte	0x02, 0x4a
	.zero		1
	.zero		1


	//----- nvinfo : EIATTR_EXIT_INSTR_OFFSETS
	.align		4
        /*007c*/ 	.byte	0x04, 0x1c
        /*007e*/ 	.short	(.L_21 - .L_20)


	//   ....[0]....
.L_20:
        /*0080*/ 	.word	0x000005c0


	//   ....[1]....
        /*0084*/ 	.word	0x00000610


	//----- nvinfo : EIATTR_CBANK_PARAM_SIZE
	.align		4
.L_21:
        /*0088*/ 	.byte	0x03, 0x19
        /*008a*/ 	.short	0x0024


	//----- nvinfo : EIATTR_PARAM_CBANK
	.align		4
        /*008c*/ 	.byte	0x04, 0x0a
        /*008e*/ 	.short	(.L_23 - .L_22)
	.align		4
.L_22:
        /*0090*/ 	.word	index@(.nv.constant0._Z24matrixMultiply_Tiled_GPUILi16EEvPKfS1_Pfiii)
        /*0094*/ 	.short	0x0380
        /*0096*/ 	.short	0x0024


	//----- nvinfo : EIATTR_SW_WAR
	.align		4
.L_23:
        /*0098*/ 	.byte	0x04, 0x36
        /*009a*/ 	.short	(.L_25 - .L_24)
.L_24:
        /*009c*/ 	.word	0x00000008
.L_25:


//--------------------- .nv.callgraph             --------------------------
	.section	.nv.callgraph,"",@"SHT_CUDA_CALLGRAPH"
	.align	4
	.sectionentsize	8
	.align		4
        /*0000*/ 	.word	0x00000000
	.align		4
        /*0004*/ 	.word	0xffffffff
	.align		4
        /*0008*/ 	.word	0x00000000
	.align		4
        /*000c*/ 	.word	0xfffffffe
	.align		4
        /*0010*/ 	.word	0x00000000
	.align		4
        /*0014*/ 	.word	0xfffffffd
	.align		4
        /*0018*/ 	.word	0x00000000
	.align		4
        /*001c*/ 	.word	0xfffffffc


//--------------------- .text._Z24matrixMultiply_Tiled_GPUILi16EEvPKfS1_Pfiii --------------------------
	.section	.text._Z24matrixMultiply_Tiled_GPUILi16EEvPKfS1_Pfiii,"ax",@progbits
	.align	128
        .global         _Z24matrixMultiply_Tiled_GPUILi16EEvPKfS1_Pfiii
        .type           _Z24matrixMultiply_Tiled_GPUILi16EEvPKfS1_Pfiii,@function
        .size           _Z24matrixMultiply_Tiled_GPUILi16EEvPKfS1_Pfiii,(.L_x_3 - _Z24matrixMultiply_Tiled_GPUILi16EEvPKfS1_Pfiii)
        .other          _Z24matrixMultiply_Tiled_GPUILi16EEvPKfS1_Pfiii,@"STO_CUDA_ENTRY STV_DEFAULT"
_Z24matrixMultiply_Tiled_GPUILi16EEvPKfS1_Pfiii:
.text._Z24matrixMultiply_Tiled_GPUILi16EEvPKfS1_Pfiii:
[----:B------:R-:W-:Y:S01]  /*0000*/  LDC R1, c[0x0][0x37c] ;  /* 0x0000df00ff017b82 */ /* 0x000fe20000000800 */
[----:B------:R-:W0:Y:S01]  /*0010*/  S2R R3, SR_CTAID.Y ;  /* 0x0000000000037919 */ /* 0x000e220000002600 */
[----:B------:R-:W1:Y:S01]  /*0020*/  LDCU UR7, c[0x0][0x39c] ;  /* 0x00007380ff0777ac */ /* 0x000e620008000800 */
[----:B------:R-:W-:Y:S01]  /*0030*/  HFMA2 R5, -RZ, RZ, 0, 0 ;  /* 0x00000000ff057431 */ /* 0x000fe200000001ff */
[----:B------:R-:W0:Y:S01]  /*0040*/  S2R R17, SR_TID.Y ;  /* 0x0000000000117919 */ /* 0x000e220000002200 */
[----:B------:R-:W2:Y:S01]  /*0050*/  LDCU UR12, c[0x0][0x3a0] ;  /* 0x00007400ff0c77ac */ /* 0x000ea20008000800 */
[----:B------:R-:W3:Y:S01]  /*0060*/  S2R R7, SR_CTAID.X ;  /* 0x0000000000077919 */ /* 0x000ee20000002500 */
[----:B------:R-:W4:Y:S01]  /*0070*/  LDCU.64 UR8, c[0x0][0x358] ;  /* 0x00006b00ff0877ac */ /* 0x000f220008000a00 */
[----:B------:R-:W3:Y:S01]  /*0080*/  S2R R0, SR_TID.X ;  /* 0x0000000000007919 */ /* 0x000ee20000002100 */
[----:B-1----:R-:W-:Y:S01]  /*0090*/  UISETP.GE.AND UP0, UPT, UR7, 0x1, UPT ;  /* 0x000000010700788c */ /* 0x002fe2000bf06270 */
[----:B0-----:R-:W-:-:S02]  /*00a0*/  LEA R3, R3, R17, 0x4 ;  /* 0x0000001103037211 */ /* 0x001fc400078e20ff */
[----:B---3--:R-:W-:-:S06]  /*00b0*/  LEA R2, R7, R0, 0x4 ;  /* 0x0000000007027211 */ /* 0x008fcc00078e20ff */
[----:B--2-4-:R-:W-:Y:S05]  /*00c0*/  BRA.U !UP0, `(.L_x_0) ;  /* 0x0000000508307547 */ /* 0x014fea000b800000 */
[----:B------:R-:W0:Y:S01]  /*00d0*/  S2UR UR6, SR_CgaCtaId ;  /* 0x00000000000679c3 */ /* 0x000e220000008800 */
[----:B------:R-:W1:Y:S01]  /*00e0*/  LDCU UR10, c[0x0][0x3a0] ;  /* 0x00007400ff0a77ac */ /* 0x000e620008000800 */
[----:B------:R-:W-:Y:S01]  /*00f0*/  LEA R21, R17, R0, 0x4 ;  /* 0x0000000011157211 */ /* 0x000fe200078e20ff */
[----:B------:R-:W-:Y:S01]  /*0100*/  IMAD R16, R3, UR7, R0 ;  /* 0x0000000703107c24 */ /* 0x000fe2000f8e0200 */
[----:B------:R-:W-:Y:S01]  /*0110*/  MOV R5, RZ ;  /* 0x000000ff00057202 */ /* 0x000fe20000000f00 */
[----:B------:R-:W-:Y:S01]  /*0120*/  UMOV UR5, 0x400 ;  /* 0x0000040000057882 */ /* 0x000fe20000000000 */
[----:B------:R-:W-:Y:S02]  /*0130*/  UIADD3 UR4, UPT, UPT, UR7, 0xf, URZ ;  /* 0x0000000f07047890 */ /* 0x000fe4000fffe0ff */
[----:B------:R-:W2:Y:S02]  /*0140*/  LDC R19, c[0x0][0x3a0] ;  /* 0x0000e800ff137b82 */ /* 0x000ea40000000800 */
[----:B------:R-:W-:-:S04]  /*0150*/  USHF.R.U32.HI UR4, URZ, 0x4, UR4 ;  /* 0x00000004ff047899 */ /* 0x000fc80008011604 */
[----:B------:R-:W-:Y:S01]  /*0160*/  UIADD3 UR4, UPT, UPT, -UR4, URZ, URZ ;  /* 0x000000ff04047290 */ /* 0x000fe2000fffe1ff */
[----:B-1----:R-:W-:Y:S01]  /*0170*/  IMAD R20, R17, UR10, R0 ;  /* 0x0000000a11147c24 */ /* 0x002fe2000f8e0200 */
[----:B------:R-:W1:Y:S01]  /*0180*/  LDCU.64 UR10, c[0x0][0x398] ;  /* 0x00007300ff0a77ac */ /* 0x000e620008000a00 */
[----:B0-----:R-:W-:-:S03]  /*0190*/  ULEA UR5, UR6, UR5, 0x18 ;  /* 0x0000000506057291 */ /* 0x001fc6000f8ec0ff */
[----:B------:R-:W-:-:S03]  /*01a0*/  LEA R20, R7, R20, 0x4 ;  /* 0x0000001407147211 */ /* 0x000fc600078e20ff */
[----:B------:R-:W-:Y:S02]  /*01b0*/  LEA R21, R21, UR5, 0x2 ;  /* 0x0000000515157c11 */ /* 0x000fe4000f8e10ff */
[----:B------:R-:W-:Y:S02]  /*01c0*/  LEA R22, R17, UR5, 0x6 ;  /* 0x0000000511167c11 */ /* 0x000fe4000f8e30ff */
[----:B------:R-:W-:-:S07]  /*01d0*/  LEA R18, R0, UR5, 0x2 ;  /* 0x0000000500127c11 */ /* 0x000fce000f8e10ff */
.L_x_1:
[----:B-1----:R-:W-:Y:S01]  /*01e0*/  ISETP.GE.AND P1, PT, R0, UR11, PT ;  /* 0x0000000b00007c0c */ /* 0x002fe2000bf26270 */
[----:B------:R-:W-:Y:S01]  /*01f0*/  HFMA2 R28, -RZ, RZ, 0, 0 ;  /* 0x00000000ff1c7431 */ /* 0x000fe200000001ff */
[----:B--2---:R-:W-:Y:S02]  /*0200*/  ISETP.GE.AND P0, PT, R2, R19, PT ;  /* 0x000000130200720c */ /* 0x004fe40003f06270 */
[----:B------:R-:W-:Y:S02]  /*0210*/  ISETP.GE.OR P1, PT, R3, UR10, P1 ;  /* 0x0000000a03007c0c */ /* 0x000fe40008f26670 */
[----:B------:R-:W-:Y:S02]  /*0220*/  ISETP.GE.OR P0, PT, R17, UR11, P0 ;  /* 0x0000000b11007c0c */ /* 0x000fe40008706670 */
[----:B------:R-:W-:-:S09]  /*0230*/  MOV R4, RZ ;  /* 0x000000ff00047202 */ /* 0x000fd20000000f00 */
[----:B------:R-:W0:Y:S08]  /*0240*/  @!P1 LDC.64 R12, c[0x0][0x380] ;  /* 0x0000e000ff0c9b82 */ /* 0x000e300000000a00 */
[----:B------:R-:W1:Y:S01]  /*0250*/  @!P0 LDC.64 R6, c[0x0][0x388] ;  /* 0x0000e200ff068b82 */ /* 0x000e620000000a00 */
[----:B0-----:R-:W-:-:S05]  /*0260*/  @!P1 IMAD.WIDE.U32 R12, R16, 0x4, R12 ;  /* 0x00000004100c9825 */ /* 0x001fca00078e000c */
[----:B------:R-:W2:Y:S01]  /*0270*/  @!P1 LDG.E R4, desc[UR8][R12.64] ;  /* 0x000000080c049981 */ /* 0x000ea2000c1e1900 */
[----:B-1----:R-:W-:-:S05]  /*0280*/  @!P0 IMAD.WIDE R6, R20, 0x4, R6 ;  /* 0x0000000414068825 */ /* 0x002fca00078e0206 */
[----:B------:R-:W3:Y:S01]  /*0290*/  @!P0 LDG.E R28, desc[UR8][R6.64] ;  /* 0x00000008061c8981 */ /* 0x000ee2000c1e1900 */
[----:B------:R-:W-:-:S04]  /*02a0*/  UIADD3 UR4, UPT, UPT, UR4, 0x1, URZ ;  /* 0x0000000104047890 */ /* 0x000fc8000fffe0ff */
[----:B------:R-:W-:Y:S01]  /*02b0*/  UISETP.NE.AND UP0, UPT, UR4, URZ, UPT ;  /* 0x000000ff0400728c */ /* 0x000fe2000bf05270 */
[----:B------:R-:W-:Y:S02]  /*02c0*/  IADD3 R0, PT, PT, R0, 0x10, RZ ;  /* 0x0000001000007810 */ /* 0x000fe40007ffe0ff */
[----:B------:R-:W-:Y:S02]  /*02d0*/  IADD3 R17, PT, PT, R17, 0x10, RZ ;  /* 0x0000001011117810 */ /* 0x000fe40007ffe0ff */
[----:B------:R-:W-:Y:S02]  /*02e0*/  IADD3 R16, PT, PT, R16, 0x10, RZ ;  /* 0x0000001010107810 */ /* 0x000fe40007ffe0ff */
[----:B------:R-:W-:Y:S01]  /*02f0*/  LEA R20, R19, R20, 0x4 ;  /* 0x0000001413147211 */ /* 0x000fe200078e20ff */
[----:B--2---:R-:W-:Y:S04]  /*0300*/  STS [R21], R4 ;  /* 0x0000000415007388 */ /* 0x004fe80000000800 */
[----:B---3--:R-:W-:Y:S01]  /*0310*/  STS [R21+0x400], R28 ;  /* 0x0004001c15007388 */ /* 0x008fe20000000800 */
[----:B------:R-:W-:Y:S06]  /*0320*/  BAR.SYNC.DEFER_BLOCKING 0x0 ;  /* 0x0000000000007b1d */ /* 0x000fec0000010000 */
[----:B------:R-:W-:Y:S04]  /*0330*/  LDS R25, [R18+0x400] ;  /* 0x0004000012197984 */ /* 0x000fe80000000800 */
[----:B------:R-:W0:Y:S04]  /*0340*/  LDS.128 R8, [R22] ;  /* 0x0000000016087984 */ /* 0x000e280000000c00 */
[----:B------:R-:W1:Y:S04]  /*0350*/  LDS R29, [R18+0x440] ;  /* 0x00044000121d7984 */ /* 0x000e680000000800 */
[----:B------:R-:W2:Y:S04]  /*0360*/  LDS R6, [R18+0x480] ;  /* 0x0004800012067984 */ /* 0x000ea80000000800 */
[----:B------:R-:W3:Y:S04]  /*0370*/  LDS R26, [R18+0x4c0] ;  /* 0x0004c000121a7984 */ /* 0x000ee80000000800 */
[----:B------:R-:W-:Y:S04]  /*0380*/  LDS R27, [R18+0x500] ;  /* 0x00050000121b7984 */ /* 0x000fe80000000800 */
[----:B------:R-:W4:Y:S04]  /*0390*/  LDS.128 R12, [R22+0x10] ;  /* 0x00001000160c7984 */ /* 0x000f280000000c00 */
[----:B------:R-:W5:Y:S04]  /*03a0*/  LDS R24, [R18+0x540] ;  /* 0x0005400012187984 */ /* 0x000f680000000800 */
[----:B------:R-:W5:Y:S01]  /*03b0*/  LDS R23, [R18+0x580] ;  /* 0x0005800012177984 */ /* 0x000f620000000800 */
[----:B0-----:R-:W-:-:S03]  /*03c0*/  FFMA R4, R8, R25, R5 ;  /* 0x0000001908047223 */ /* 0x001fc60000000005 */
[----:B------:R-:W0:Y:S01]  /*03d0*/  LDS R8, [R18+0x5c0] ;  /* 0x0005c00012087984 */ /* 0x000e220000000800 */
[----:B-1----:R-:W-:-:S03]  /*03e0*/  FFMA R9, R9, R29, R4 ;  /* 0x0000001d09097223 */ /* 0x002fc60000000004 */
[----:B------:R-:W-:Y:S01]  /*03f0*/  LDS R25, [R18+0x600] ;  /* 0x0006000012197984 */ /* 0x000fe20000000800 */
[----:B--2---:R-:W-:-:S03]  /*0400*/  FFMA R10, R10, R6, R9 ;  /* 0x000000060a0a7223 */ /* 0x004fc60000000009 */
[----:B------:R-:W1:Y:S01]  /*0410*/  LDS.128 R4, [R22+0x20] ;  /* 0x0000200016047984 */ /* 0x000e620000000c00 */
[----:B---3--:R-:W-:-:S04]  /*0420*/  FFMA R11, R11, R26, R10 ;  /* 0x0000001a0b0b7223 */ /* 0x008fc8000000000a */
[----:B----4-:R-:W-:Y:S02]  /*0430*/  FFMA R10, R12, R27, R11 ;  /* 0x0000001b0c0a7223 */ /* 0x010fe4000000000b */
[----:B------:R-:W2:Y:S02]  /*0440*/  LDS R12, [R18+0x640] ;  /* 0x00064000120c7984 */ /* 0x000ea40000000800 */
[----:B-----5:R-:W-:Y:S02]  /*0450*/  FFMA R9, R13, R24, R10 ;  /* 0x000000180d097223 */ /* 0x020fe4000000000a */
[----:B------:R-:W3:Y:S02]  /*0460*/  LDS R13, [R18+0x680] ;  /* 0x00068000120d7984 */ /* 0x000ee40000000800 */
[----:B------:R-:W-:Y:S02]  /*0470*/  FFMA R10, R14, R23, R9 ;  /* 0x000000170e0a7223 */ /* 0x000fe40000000009 */
[----:B------:R-:W4:Y:S04]  /*0480*/  LDS R14, [R18+0x6c0] ;  /* 0x0006c000120e7984 */ /* 0x000f280000000800 */
[----:B------:R-:W-:Y:S04]  /*0490*/  LDS R23, [R18+0x700] ;  /* 0x0007000012177984 */ /* 0x000fe80000000800 */
[----:B------:R-:W-:Y:S01]  /*04a0*/  LDS R24, [R18+0x740] ;  /* 0x0007400012187984 */ /* 0x000fe20000000800 */
[----:B0-----:R-:W-:-:S03]  /*04b0*/  FFMA R27, R15, R8, R10 ;  /* 0x000000080f1b7223 */ /* 0x001fc6000000000a */
[----:B------:R-:W0:Y:S04]  /*04c0*/  LDS.128 R8, [R22+0x30] ;  /* 0x0000300016087984 */ /* 0x000e280000000c00 */
[----:B------:R-:W5:Y:S01]  /*04d0*/  LDS R15, [R18+0x780] ;  /* 0x00078000120f7984 */ /* 0x000f620000000800 */
[----:B-1----:R-:W-:-:S03]  /*04e0*/  FFMA R26, R4, R25, R27 ;  /* 0x00000019041a7223 */ /* 0x002fc6000000001b */
[----:B------:R-:W1:Y:S01]  /*04f0*/  LDS R4, [R18+0x7c0] ;  /* 0x0007c00012047984 */ /* 0x000e620000000800 */
[----:B--2---:R-:W-:-:S04]  /*0500*/  FFMA R5, R5, R12, R26 ;  /* 0x0000000c05057223 */ /* 0x004fc8000000001a */
[----:B---3--:R-:W-:-:S04]  /*0510*/  FFMA R6, R6, R13, R5 ;  /* 0x0000000d06067223 */ /* 0x008fc80000000005 */
[----:B----4-:R-:W-:-:S04]  /*0520*/  FFMA R7, R7, R14, R6 ;  /* 0x0000000e07077223 */ /* 0x010fc80000000006 */
[----:B0-----:R-:W-:-:S04]  /*0530*/  FFMA R8, R8, R23, R7 ;  /* 0x0000001708087223 */ /* 0x001fc80000000007 */
[----:B------:R-:W-:-:S04]  /*0540*/  FFMA R9, R9, R24, R8 ;  /* 0x0000001809097223 */ /* 0x000fc80000000008 */
[----:B-----5:R-:W-:-:S04]  /*0550*/  FFMA R10, R10, R15, R9 ;  /* 0x0000000f0a0a7223 */ /* 0x020fc80000000009 */
[----:B-1----:R-:W-:Y:S01]  /*0560*/  FFMA R5, R11, R4, R10 ;  /* 0x000000040b057223 */ /* 0x002fe2000000000a */
[----:B------:R-:W-:Y:S06]  /*0570*/  BAR.SYNC.DEFER_BLOCKING 0x0 ;  /* 0x0000000000007b1d */ /* 0x000fec0000010000 */
[----:B------:R-:W-:Y:S05]  /*0580*/  BRA.U UP0, `(.L_x_1) ;  /* 0xfffffffd00147547 */ /* 0x000fea000b83ffff */
.L_x_0:
[----:B------:R-:W0:Y:S01]  /*0590*/  LDCU UR4, c[0x0][0x398] ;  /* 0x00007300ff0477ac */ /* 0x000e220008000800 */
[----:B------:R-:W-:-:S04]  /*05a0*/  ISETP.GE.AND P0, PT, R2, UR12, PT ;  /* 0x0000000c02007c0c */ /* 0x000fc8000bf06270 */
[----:B0-----:R-:W-:-:S13]  /*05b0*/  ISETP.GE.OR P0, PT, R3, UR4, P0 ;  /* 0x0000000403007c0c */ /* 0x001fda0008706670 */
[----:B------:R-:W-:Y:S05]  /*05c0*/  @P0 EXIT ;  /* 0x000000000000094d */ /* 0x000fea0003800000 */
[----:B------:R-:W0:Y:S01]  /*05d0*/  LDC.64 R6, c[0x0][0x390] ;  /* 0x0000e400ff067b82 */ /* 0x000e220000000a00 */
[----:B------:R-:W-:-:S04]  /*05e0*/  IMAD R3, R3, UR12, R2 ;  /* 0x0000000c03037c24 */ /* 0x000fc8000f8e0202 */
[----:B0-----:R-:W-:-:S05]  /*05f0*/  IMAD.WIDE.U32 R2, R3, 0x4, R6 ;  /* 0x0000000403027825 */ /* 0x001fca00078e0006 */
[----:B------:R-:W-:Y:S01]  /*0600*/  STG.E desc[UR8][R2.64], R5 ;  /* 0x0000000502007986 */ /* 0x000fe2000c101908 */
[----:B------:R-:W-:Y:S05]  /*0610*/  EXIT ;  /* 0x000000000000794d */ /* 0x000fea0003800000 */
.L_x_2:
[----:B------:R-:W-:-:S00]  /*0620*/  BRA `(.L_x_2) ;  /* 0xfffffffc00fc7947 */ /* 0x000fc0000383ffff */
[----:B------:R-:W-:-:S00]  /*0630*/  NOP ;  /* 0x0000000000007918 */ /* 0x000fc00000000000 */
        /* <DEDUP_REMOVED lines=12> */
.L_x_3:


//--------------------- .nv.shared._Z24matrixMultiply_Tiled_GPUILi16EEvPKfS1_Pfiii --------------------------
	.section	.nv.shared._Z24matrixMultiply_Tiled_GPUILi16EEvPKfS1_Pfiii,"aw",@nobits
	.sectionflags	@""
	.align	16
	.zero		1024


//--------------------- .nv.shared.reserved.0     --------------------------
	.section	.nv.shared.reserved.0,"aw",@nobits
	.weak		__nv_reservedSMEM_offset_0_alias
	.size		__nv_reservedSMEM_offset_0_alias, 0, 64
	.other		__nv_reservedSMEM_offset_0_alias,@"STO_CUDA_RESERVED_SHARED STV_DEFAULT"
__nv_reservedSMEM_offset_0_alias:
	.zero		0
	.zero		64


//--------------------- .nv.constant0._Z24matrixMultiply_Tiled_GPUILi16EEvPKfS1_Pfiii --------------------------
	.section	.nv.constant0._Z24matrixMultiply_Tiled_GPUILi16EEvPKfS1_Pfiii,"a",@progbits
	.sectionflags	@""
	.align	4
.nv.constant0._Z24matrixMultiply_Tiled_GPUILi16EEvPKfS1_Pfiii:
	.zero		932


//--------------------- SYMBOLS --------------------------

	.type		.nv.reservedSmem.offset0,@object
	.size		.nv.reservedSmem.offset0,0x4
	.type		.nv.reservedSmem.cap,@object
	.size		.nv.reservedSmem.cap,0x4
